//
// Generated by NVIDIA NVVM Compiler
//
// Compiler Build ID: CL-36424714
// Cuda compilation tools, release 13.0, V13.0.88
// Based on NVVM 20.0.0
//

.version 9.0
.target sm_100
.address_size 64

	// .globl	_Z3mulPKfS0_Pfii
.extern .shared .align 16 .b8 sdata[];

.visible .entry _Z3mulPKfS0_Pfii(
	.param .u64 .ptr .align 1 _Z3mulPKfS0_Pfii_param_0,
	.param .u64 .ptr .align 1 _Z3mulPKfS0_Pfii_param_1,
	.param .u64 .ptr .align 1 _Z3mulPKfS0_Pfii_param_2,
	.param .u32 _Z3mulPKfS0_Pfii_param_3,
	.param .u32 _Z3mulPKfS0_Pfii_param_4
)
{
	.reg .pred 	%p<16>;
	.reg .b32 	%r<40>;
	.reg .b32 	%f<31>;
	.reg .b64 	%rd<13>;

	ld.param.u64 	%rd3, [_Z3mulPKfS0_Pfii_param_0];
	ld.param.u64 	%rd4, [_Z3mulPKfS0_Pfii_param_1];
	ld.param.u64 	%rd5, [_Z3mulPKfS0_Pfii_param_2];
	ld.param.u32 	%r7, [_Z3mulPKfS0_Pfii_param_4];
	mov.u32 	%r1, %ctaid.x;
	mov.u32 	%r2, %tid.x;
	setp.ge.s32 	%p1, %r2, %r7;
	mov.f32 	%f30, 0f00000000;
	@%p1 bra 	$L__BB0_3;
	mul.lo.s32 	%r3, %r7, %r1;
	mov.u32 	%r4, %ntid.x;
	cvta.to.global.u64 	%rd1, %rd3;
	cvta.to.global.u64 	%rd2, %rd4;
	mov.f32 	%f30, 0f00000000;
	mov.u32 	%r39, %r2;
$L__BB0_2:
	add.s32 	%r8, %r39, %r3;
	mul.wide.s32 	%rd6, %r8, 4;
	add.s64 	%rd7, %rd1, %rd6;
	ld.global.f32 	%f8, [%rd7];
	mul.wide.s32 	%rd8, %r39, 4;
	add.s64 	%rd9, %rd2, %rd8;
	ld.global.f32 	%f9, [%rd9];
	fma.rn.f32 	%f30, %f8, %f9, %f30;
	add.s32 	%r39, %r39, %r4;
	setp.lt.s32 	%p2, %r39, %r7;
	@%p2 bra 	$L__BB0_2;
$L__BB0_3:
	mov.b32 	%r9, %f30;
	shfl.sync.down.b32	%r10|%p3, %r9, 16, 31, -1;
	mov.b32 	%f10, %r10;
	add.f32 	%f11, %f30, %f10;
	mov.b32 	%r11, %f11;
	shfl.sync.down.b32	%r12|%p4, %r11, 8, 31, -1;
	mov.b32 	%f12, %r12;
	add.f32 	%f13, %f11, %f12;
	mov.b32 	%r13, %f13;
	shfl.sync.down.b32	%r14|%p5, %r13, 4, 31, -1;
	mov.b32 	%f14, %r14;
	add.f32 	%f15, %f13, %f14;
	mov.b32 	%r15, %f15;
	shfl.sync.down.b32	%r16|%p6, %r15, 2, 31, -1;
	mov.b32 	%f16, %r16;
	add.f32 	%f17, %f15, %f16;
	mov.b32 	%r17, %f17;
	shfl.sync.down.b32	%r18|%p7, %r17, 1, 31, -1;
	mov.b32 	%f18, %r18;
	add.f32 	%f4, %f17, %f18;
	and.b32  	%r19, %r2, 31;
	setp.ne.s32 	%p8, %r19, 0;
	@%p8 bra 	$L__BB0_5;
	shr.u32 	%r20, %r2, 3;
	and.b32  	%r21, %r20, 124;
	mov.u32 	%r22, sdata;
	add.s32 	%r23, %r22, %r21;
	st.shared.f32 	[%r23], %f4;
$L__BB0_5:
	bar.sync 	0;
	mov.u32 	%r24, %ntid.x;
	shr.u32 	%r25, %r24, 5;
	setp.ge.u32 	%p9, %r2, %r25;
	@%p9 bra 	$L__BB0_8;
	shl.b32 	%r26, %r2, 2;
	mov.u32 	%r27, sdata;
	add.s32 	%r28, %r27, %r26;
	ld.shared.f32 	%f19, [%r28];
	mov.b32 	%r29, %f19;
	shfl.sync.down.b32	%r30|%p10, %r29, 16, 31, -1;
	mov.b32 	%f20, %r30;
	add.f32 	%f21, %f19, %f20;
	mov.b32 	%r31, %f21;
	shfl.sync.down.b32	%r32|%p11, %r31, 8, 31, -1;
	mov.b32 	%f22, %r32;
	add.f32 	%f23, %f21, %f22;
	mov.b32 	%r33, %f23;
	shfl.sync.down.b32	%r34|%p12, %r33, 4, 31, -1;
	mov.b32 	%f24, %r34;
	add.f32 	%f25, %f23, %f24;
	mov.b32 	%r35, %f25;
	shfl.sync.down.b32	%r36|%p13, %r35, 2, 31, -1;
	mov.b32 	%f26, %r36;
	add.f32 	%f27, %f25, %f26;
	mov.b32 	%r37, %f27;
	shfl.sync.down.b32	%r38|%p14, %r37, 1, 31, -1;
	mov.b32 	%f28, %r38;
	add.f32 	%f5, %f27, %f28;
	setp.ne.s32 	%p15, %r2, 0;
	@%p15 bra 	$L__BB0_8;
	cvta.to.global.u64 	%rd10, %rd5;
	mul.wide.u32 	%rd11, %r1, 4;
	add.s64 	%rd12, %rd10, %rd11;
	st.global.f32 	[%rd12], %f5;
$L__BB0_8:
	ret;

}


// ===== COMPILED SASS (sm_100) =====

	.target	sm_100

	.elftype	@"ET_EXEC"


//--------------------- .note.nv.tkinfo           --------------------------
	.section	.note.nv.tkinfo,"",@"SHT_NOTE"
	.sectionflags	@"SHF_NOTE_NV_TKINFO"
	.tkinfo
        /*0018*/ 	.word	0x00000002
        /*0030*/ 	.string	""
        /*0030*/ 	.string	"ptxas"
        /*0030*/ 	.string	"Cuda compilation tools, release 13.0, V13.0.88"
        /*0030*/ 	.string	"Build cuda_13.0.r13.0/compiler.36424714_0"
        /*0030*/ 	.string	"-arch sm_100 -m 64 "



//--------------------- .note.nv.cuinfo           --------------------------
	.section	.note.nv.cuinfo,"",@"SHT_NOTE"
	.sectionflags	@"SHF_NOTE_NV_CUINFO"
        /*0018*/ 	.short	0x0002
        /*001a*/ 	.short	0x0064
        /*001c*/ 	.short	0x0082
	.zero		2


//--------------------- .nv.info                  --------------------------
	.section	.nv.info,"",@"SHT_CUDA_INFO"
	.align	4


	//----- nvinfo : EIATTR_REGCOUNT
	.align		4
        /*0000*/ 	.byte	0x04, 0x2f
        /*0002*/ 	.short	(.L_1 - .L_0)
	.align		4
.L_0:
        /*0004*/ 	.word	index@(_Z3mulPKfS0_Pfii)
        /*0008*/ 	.word	0x00000010


	//----- nvinfo : EIATTR_FRAME_SIZE
	.align		4
.L_1:
        /*000c*/ 	.byte	0x04, 0x11
        /*000e*/ 	.short	(.L_3 - .L_2)
	.align		4
.L_2:
        /*0010*/ 	.word	index@(_Z3mulPKfS0_Pfii)
        /*0014*/ 	.word	0x00000000


	//----- nvinfo : EIATTR_MIN_STACK_SIZE
	.align		4
.L_3:
        /*0018*/ 	.byte	0x04, 0x12
        /*001a*/ 	.short	(.L_5 - .L_4)
	.align		4
.L_4:
        /*001c*/ 	.word	index@(_Z3mulPKfS0_Pfii)
        /*0020*/ 	.word	0x00000000
.L_5:


//--------------------- .nv.compat                --------------------------
	.section	.nv.compat,"",@"SHT_CUDA_COMPAT_INFO"
	.align	4
        /*0000*/ 	.byte	0x02, 0x09, 0x00, 0x00, 0x02, 0x02, 0x01, 0x00, 0x02, 0x05, 0x05, 0x00, 0x03, 0x07, 0x01, 0x01
        /*0010*/ 	.byte	0x02, 0x03, 0x00, 0x00, 0x02, 0x06, 0x01, 0x00, 0x04, 0x0b, 0x08, 0x00, 0x09, 0x00, 0x00, 0x00
        /*0020*/ 	.byte	0x00, 0x00, 0x00, 0x00


//--------------------- .nv.info._Z3mulPKfS0_Pfii --------------------------
	.section	.nv.info._Z3mulPKfS0_Pfii,"",@"SHT_CUDA_INFO"
	.sectionflags	@""
	.align	4


	//----- nvinfo : EIATTR_CUDA_API_VERSION
	.align		4
        /*0000*/ 	.byte	0x04, 0x37
        /*0002*/ 	.short	(.L_7 - .L_6)
.L_6:
        /*0004*/ 	.word	0x00000082


	//----- nvinfo : EIATTR_KPARAM_INFO
	.align		4
.L_7:
        /*0008*/ 	.byte	0x04, 0x17
        /*000a*/ 	.short	(.L_9 - .L_8)
.L_8:
        /*000c*/ 	.word	0x00000000
        /*0010*/ 	.short	0x0004
        /*0012*/ 	.short	0x001c
        /*0014*/ 	.byte	0x00, 0xf0, 0x11, 0x00


	//----- nvinfo : EIATTR_KPARAM_INFO
	.align		4
.L_9:
        /*0018*/ 	.byte	0x04, 0x17
        /*001a*/ 	.short	(.L_11 - .L_10)
.L_10:
        /*001c*/ 	.word	0x00000000
        /*0020*/ 	.short	0x0003
        /*0022*/ 	.short	0x0018
        /*0024*/ 	.byte	0x00, 0xf0, 0x11, 0x00


	//----- nvinfo : EIATTR_KPARAM_INFO
	.align		4
.L_11:
        /*0028*/ 	.byte	0x04, 0x17
        /*002a*/ 	.short	(.L_13 - .L_12)
.L_12:
        /*002c*/ 	.word	0x00000000
        /*0030*/ 	.short	0x0002
        /*0032*/ 	.short	0x0010
        /*0034*/ 	.byte	0x00, 0xf5, 0x21, 0x00


	//----- nvinfo : EIATTR_KPARAM_INFO
	.align		4
.L_13:
        /*0038*/ 	.byte	0x04, 0x17
        /*003a*/ 	.short	(.L_15 - .L_14)
.L_14:
        /*003c*/ 	.word	0x00000000
        /*0040*/ 	.short	0x0001
        /*0042*/ 	.short	0x0008
        /*0044*/ 	.byte	0x00, 0xf5, 0x21, 0x00


	//----- nvinfo : EIATTR_KPARAM_INFO
	.align		4
.L_15:
        /*0048*/ 	.byte	0x04, 0x17
        /*004a*/ 	.short	(.L_17 - .L_16)
.L_16:
        /*004c*/ 	.word	0x00000000
        /*0050*/ 	.short	0x0000
        /*0052*/ 	.short	0x0000
        /*0054*/ 	.byte	0x00, 0xf5, 0x21, 0x00


	//----- nvinfo : EIATTR_SPARSE_MMA_MASK
	.align		4
.L_17:
        /*0058*/ 	.byte	0x03, 0x50
        /*005a*/ 	.short	0x0000


	//----- nvinfo : EIATTR_MAXREG_COUNT
	.align		4
        /*005c*/ 	.byte	0x03, 0x1b
        /*005e*/ 	.short	0x00ff


	//----- nvinfo : EIATTR_NUM_BARRIERS
	.align		4
        /*0060*/ 	.byte	0x02, 0x4c
        /*0062*/ 	.byte	0x01
	.zero		1


	//----- nvinfo : EIATTR_MERCURY_ISA_VERSION
	.align		4
        /*0064*/ 	.byte	0x03, 0x5f
        /*0066*/ 	.short	0x0101


	//----- nvinfo : EIATTR_COOP_GROUP_MASK_REGIDS
	.align		4
        /*0068*/ 	.byte	0x04, 0x29
        /*006a*/ 	.short	(.L_19 - .L_18)


	//   ....[0]....
.L_18:
        /*006c*/ 	.word	0xffffffff


	//   ....[1]....
        /*0070*/ 	.word	0xffffffff


	//   ....[2]....
        /*0074*/ 	.word	0xffffffff


	//   ....[3]....
        /*0078*/ 	.word	0xffffffff


	//   ....[4]....
        /*007c*/ 	.word	0xffffffff


	//   ....[5]....
        /*0080*/ 	.word	0xffffffff


	//   ....[6]....
        /*0084*/ 	.word	0xffffffff


	//   ....[7]....
        /*0088*/ 	.word	0xffffffff


	//   ....[8]....
        /*008c*/ 	.word	0xffffffff


	//   ....[9]....
        /*0090*/ 	.word	0xffffffff


	//----- nvinfo : EIATTR_COOP_GROUP_INSTR_OFFSETS
	.align		4
.L_19:
        /*0094*/ 	.byte	0x04, 0x28
        /*0096*/ 	.short	(.L_21 - .L_20)


	//   ....[0]....
.L_20:
        /*0098*/ 	.word	0x00000180


	//   ....[1]....
        /*009c*/ 	.word	0x00000210


	//   ....[2]....
        /*00a0*/ 	.word	0x00000250


	//   ....[3]....
        /*00a4*/ 	.word	0x00000280


	//   ....[4]....
        /*00a8*/ 	.word	0x000002a0


	//   ....[5]....
        /*00ac*/ 	.word	0x00000350


	//   ....[6]....
        /*00b0*/ 	.word	0x00000370


	//   ....[7]....
        /*00b4*/ 	.word	0x00000390


	//   ....[8]....
        /*00b8*/ 	.word	0x000003b0


	//   ....[9]....
        /*00bc*/ 	.word	0x000003d0


	//----- nvinfo : EIATTR_VRC_CTA_INIT_COUNT
	.align		4
.L_21:
        /*00c0*/ 	.byte	0x02, 0x4a
	.zero		1
	.zero		1


	//----- nvinfo : EIATTR_EXIT_INSTR_OFFSETS
	.align		4
        /*00c4*/ 	.byte	0x04, 0x1c
        /*00c6*/ 	.short	(.L_23 - .L_22)


	//   ....[0]....
.L_22:
        /*00c8*/ 	.word	0x000002e0


	//   ....[1]....
        /*00cc*/ 	.word	0x000003e0


	//   ....[2]....
        /*00d0*/ 	.word	0x00000430


	//----- nvinfo : EIATTR_CRS_STACK_SIZE
	.align		4
.L_23:
        /*00d4*/ 	.byte	0x04, 0x1e
        /*00d6*/ 	.short	(.L_25 - .L_24)
.L_24:
        /*00d8*/ 	.word	0x00000000


	//----- nvinfo : EIATTR_CBANK_PARAM_SIZE
	.align		4
.L_25:
        /*00dc*/ 	.byte	0x03, 0x19
        /*00de*/ 	.short	0x0020


	//----- nvinfo : EIATTR_PARAM_CBANK
	.align		4
        /*00e0*/ 	.byte	0x04, 0x0a
        /*00e2*/ 	.short	(.L_27 - .L_26)
	.align		4
.L_26:
        /*00e4*/ 	.word	index@(.nv.constant0._Z3mulPKfS0_Pfii)
        /*00e8*/ 	.short	0x0380
        /*00ea*/ 	.short	0x0020


	//----- nvinfo : EIATTR_SW_WAR
	.align		4
.L_27:
        /*00ec*/ 	.byte	0x04, 0x36
        /*00ee*/ 	.short	(.L_29 - .L_28)
.L_28:
        /*00f0*/ 	.word	0x00000008
.L_29:


//--------------------- .nv.callgraph             --------------------------
	.section	.nv.callgraph,"",@"SHT_CUDA_CALLGRAPH"
	.align	4
	.sectionentsize	8
	.align		4
        /*0000*/ 	.word	0x00000000
	.align		4
        /*0004*/ 	.word	0xffffffff
	.align		4
        /*0008*/ 	.word	0x00000000
	.align		4
        /*000c*/ 	.word	0xfffffffe
	.align		4
        /*0010*/ 	.word	0x00000000
	.align		4
        /*0014*/ 	.word	0xfffffffd
	.align		4
        /*0018*/ 	.word	0x00000000
	.align		4
        /*001c*/ 	.word	0xfffffffc


//--------------------- .text._Z3mulPKfS0_Pfii    --------------------------
	.section	.text._Z3mulPKfS0_Pfii,"ax",@progbits
	.align	128
        .global         _Z3mulPKfS0_Pfii
        .type           _Z3mulPKfS0_Pfii,@function
        .size           _Z3mulPKfS0_Pfii,(.L_x_4 - _Z3mulPKfS0_Pfii)
        .other          _Z3mulPKfS0_Pfii,@"STO_CUDA_ENTRY STV_DEFAULT"
_Z3mulPKfS0_Pfii:
.text._Z3mulPKfS0_Pfii:
[----:B------:R-:W-:Y:S01]  /*0000*/  LDC R1, c[0x0][0x37c] ;  /* 0x0000df00ff017b82 */ /* 0x000fe20000000800 */
[----:B------:R-:W0:Y:S01]  /*0010*/  S2R R2, SR_TID.X ;  /* 0x0000000000027919 */ /* 0x000e220000002100 */
[----:B------:R-:W0:Y:S01]  /*0020*/  LDCU UR5, c[0x0][0x39c] ;  /* 0x00007380ff0577ac */ /* 0x000e220008000800 */
[----:B------:R-:W-:Y:S01]  /*0030*/  BSSY.RECONVERGENT B0, `(.L_x_0) ;  /* 0x0000014000007945 */ /* 0x000fe20003800200 */
[----:B------:R-:W-:Y:S01]  /*0040*/  HFMA2 R3, -RZ, RZ, 0, 0 ;  /* 0x00000000ff037431 */ /* 0x000fe200000001ff */
[----:B------:R-:W1:Y:S01]  /*0050*/  S2R R0, SR_CTAID.X ;  /* 0x0000000000007919 */ /* 0x000e620000002500 */
[----:B------:R-:W2:Y:S01]  /*0060*/  LDCU.64 UR6, c[0x0][0x358] ;  /* 0x00006b00ff0677ac */ /* 0x000ea20008000a00 */
[----:B0-----:R-:W-:-:S13]  /*0070*/  ISETP.GE.AND P0, PT, R2, UR5, PT ;  /* 0x0000000502007c0c */ /* 0x001fda000bf06270 */
[----:B-12---:R-:W-:Y:S05]  /*0080*/  @P0 BRA `(.L_x_1) ;  /* 0x0000000000380947 */ /* 0x006fea0003800000 */
[----:B------:R-:W0:Y:S01]  /*0090*/  LDC R12, c[0x0][0x360] ;  /* 0x0000d800ff0c7b82 */ /* 0x000e220000000800 */
[----:B------:R-:W-:Y:S02]  /*00a0*/  MOV R3, RZ ;  /* 0x000000ff00037202 */ /* 0x000fe40000000f00 */
[----:B------:R-:W-:-:S05]  /*00b0*/  MOV R13, R2 ;  /* 0x00000002000d7202 */ /* 0x000fca0000000f00 */
[----:B------:R-:W1:Y:S08]  /*00c0*/  LDC.64 R8, c[0x0][0x380] ;  /* 0x0000e000ff087b82 */ /* 0x000e700000000a00 */
[----:B------:R-:W2:Y:S02]  /*00d0*/  LDC.64 R10, c[0x0][0x388] ;  /* 0x0000e200ff0a7b82 */ /* 0x000ea40000000a00 */
.L_x_2:
[----:B------:R-:W-:Y:S02]  /*00e0*/  IMAD R5, R0, UR5, R13 ;  /* 0x0000000500057c24 */ /* 0x000fe4000f8e020d */
[----:B--2---:R-:W-:-:S04]  /*00f0*/  IMAD.WIDE R6, R13, 0x4, R10 ;  /* 0x000000040d067825 */ /* 0x004fc800078e020a */
[----:B-1----:R-:W-:Y:S02]  /*0100*/  IMAD.WIDE R4, R5, 0x4, R8 ;  /* 0x0000000405047825 */ /* 0x002fe400078e0208 */
[----:B------:R-:W2:Y:S04]  /*0110*/  LDG.E R6, desc[UR6][R6.64] ;  /* 0x0000000606067981 */ /* 0x000ea8000c1e1900 */
[----:B------:R-:W2:Y:S01]  /*0120*/  LDG.E R4, desc[UR6][R4.64] ;  /* 0x0000000604047981 */ /* 0x000ea2000c1e1900 */
[----:B0-----:R-:W-:-:S04]  /*0130*/  IADD3 R13, PT, PT, R12, R13, RZ ;  /* 0x0000000d0c0d7210 */ /* 0x001fc80007ffe0ff */
[----:B------:R-:W-:Y:S01]  /*0140*/  ISETP.GE.AND P0, PT, R13, UR5, PT ;  /* 0x000000050d007c0c */ /* 0x000fe2000bf06270 */
[----:B--2---:R-:W-:-:S12]  /*0150*/  FFMA R3, R4, R6, R3 ;  /* 0x0000000604037223 */ /* 0x004fd80000000003 */
[----:B------:R-:W-:Y:S05]  /*0160*/  @!P0 BRA `(.L_x_2) ;  /* 0xfffffffc00dc8947 */ /* 0x000fea000383ffff */
.L_x_1:
[----:B------:R-:W-:Y:S05]  /*0170*/  BSYNC.RECONVERGENT B0 ;  /* 0x0000000000007941 */ /* 0x000fea0003800200 */
.L_x_0:
[----:B------:R-:W0:Y:S01]  /*0180*/  SHFL.DOWN PT, R4, R3, 0x10, 0x1f ;  /* 0x0a001f0003047f89 */ /* 0x000e2200000e0000 */
[----:B------:R-:W-:Y:S01]  /*0190*/  LOP3.LUT P0, RZ, R2, 0x1f, RZ, 0xc0, !PT ;  /* 0x0000001f02ff7812 */ /* 0x000fe2000780c0ff */
[----:B------:R-:W1:-:S12]  /*01a0*/  LDCU UR4, c[0x0][0x360] ;  /* 0x00006c00ff0477ac */ /* 0x000e580008000800 */
[----:B------:R-:W2:Y:S01]  /*01b0*/  @!P0 S2R R10, SR_CgaCtaId ;  /* 0x00000000000a8919 */ /* 0x000ea20000008800 */
[----:B------:R-:W-:Y:S01]  /*01c0*/  @!P0 MOV R9, 0x400 ;  /* 0x0000040000098802 */ /* 0x000fe20000000f00 */
[----:B-1----:R-:W-:Y:S01]  /*01d0*/  USHF.R.U32.HI UR4, URZ, 0x5, UR4 ;  /* 0x00000005ff047899 */ /* 0x002fe20008011604 */
[----:B0-----:R-:W-:Y:S01]  /*01e0*/  FADD R4, R4, R3 ;  /* 0x0000000304047221 */ /* 0x001fe20000000000 */
[----:B------:R-:W-:-:S04]  /*01f0*/  @!P0 SHF.R.U32.HI R3, RZ, 0x3, R2 ;  /* 0x00000003ff038819 */ /* 0x000fc80000011602 */
[----:B------:R-:W-:Y:S01]  /*0200*/  ISETP.GE.U32.AND P1, PT, R2, UR4, PT ;  /* 0x0000000402007c0c */ /* 0x000fe2000bf26070 */
[----:B------:R-:W0:Y:S01]  /*0210*/  SHFL.DOWN PT, R5, R4, 0x8, 0x1f ;  /* 0x09001f0004057f89 */ /* 0x000e2200000e0000 */
[----:B------:R-:W-:Y:S01]  /*0220*/  @!P0 LOP3.LUT R3, R3, 0x7c, RZ, 0xc0, !PT ;  /* 0x0000007c03038812 */ /* 0x000fe200078ec0ff */
[----:B0-----:R-:W-:Y:S01]  /*0230*/  FADD R5, R4, R5 ;  /* 0x0000000504057221 */ /* 0x001fe20000000000 */
[----:B--2---:R-:W-:-:S04]  /*0240*/  @!P0 LEA R4, R10, R9, 0x18 ;  /* 0x000000090a048211 */ /* 0x004fc800078ec0ff */
[----:B------:R-:W0:Y:S01]  /*0250*/  SHFL.DOWN PT, R6, R5, 0x4, 0x1f ;  /* 0x08801f0005067f89 */ /* 0x000e2200000e0000 */
[----:B------:R-:W-:Y:S01]  /*0260*/  @!P0 IADD3 R3, PT, PT, R3, R4, RZ ;  /* 0x0000000403038210 */ /* 0x000fe20007ffe0ff */
[----:B0-----:R-:W-:-:S05]  /*0270*/  FADD R6, R5, R6 ;  /* 0x0000000605067221 */ /* 0x001fca0000000000 */
[----:B------:R-:W0:Y:S02]  /*0280*/  SHFL.DOWN PT, R7, R6, 0x2, 0x1f ;  /* 0x08401f0006077f89 */ /* 0x000e2400000e0000 */
[----:B0-----:R-:W-:-:S05]  /*0290*/  FADD R7, R6, R7 ;  /* 0x0000000706077221 */ /* 0x001fca0000000000 */
[----:B------:R-:W0:Y:S02]  /*02a0*/  SHFL.DOWN PT, R8, R7, 0x1, 0x1f ;  /* 0x08201f0007087f89 */ /* 0x000e2400000e0000 */
[----:B0-----:R-:W-:-:S05]  /*02b0*/  FADD R8, R7, R8 ;  /* 0x0000000807087221 */ /* 0x001fca0000000000 */
[----:B------:R0:W-:Y:S01]  /*02c0*/  @!P0 STS [R3], R8 ;  /* 0x0000000803008388 */ /* 0x0001e20000000800 */
[----:B------:R-:W-:Y:S06]  /*02d0*/  BAR.SYNC.DEFER_BLOCKING 0x0 ;  /* 0x0000000000007b1d */ /* 0x000fec0000010000 */
[----:B------:R-:W-:Y:S05]  /*02e0*/  @P1 EXIT ;  /* 0x000000000000194d */ /* 0x000fea0003800000 */
[----:B------:R-:W1:Y:S01]  /*02f0*/  S2UR UR5, SR_CgaCtaId ;  /* 0x00000000000579c3 */ /* 0x000e620000008800 */
[----:B------:R-:W-:Y:S01]  /*0300*/  UMOV UR4, 0x400 ;  /* 0x0000040000047882 */ /* 0x000fe20000000000 */
[----:B------:R-:W-:Y:S01]  /*0310*/  ISETP.NE.AND P0, PT, R2, RZ, PT ;  /* 0x000000ff0200720c */ /* 0x000fe20003f05270 */
[----:B-1----:R-:W-:-:S06]  /*0320*/  ULEA UR4, UR5, UR4, 0x18 ;  /* 0x0000000405047291 */ /* 0x002fcc000f8ec0ff */
[----:B0-----:R-:W-:-:S06]  /*0330*/  LEA R3, R2, UR4, 0x2 ;  /* 0x0000000402037c11 */ /* 0x001fcc000f8e10ff */
[----:B------:R-:W0:Y:S04]  /*0340*/  LDS R3, [R3] ;  /* 0x0000000003037984 */ /* 0x000e280000000800 */
[----:B0-----:R-:W0:Y:S02]  /*0350*/  SHFL.DOWN PT, R4, R3, 0x10, 0x1f ;  /* 0x0a001f0003047f89 */ /* 0x001e2400000e0000 */
[----:B0-----:R-:W-:-:S05]  /*0360*/  FADD R4, R3, R4 ;  /* 0x0000000403047221 */ /* 0x001fca0000000000 */
[----:B------:R-:W0:Y:S02]  /*0370*/  SHFL.DOWN PT, R5, R4, 0x8, 0x1f ;  /* 0x09001f0004057f89 */ /* 0x000e2400000e0000 */
[----:B0-----:R-:W-:-:S05]  /*0380*/  FADD R5, R4, R5 ;  /* 0x0000000504057221 */ /* 0x001fca0000000000 */
[----:B------:R-:W0:Y:S02]  /*0390*/  SHFL.DOWN PT, R6, R5, 0x4, 0x1f ;  /* 0x08801f0005067f89 */ /* 0x000e2400000e0000 */
[----:B0-----:R-:W-:-:S05]  /*03a0*/  FADD R6, R5, R6 ;  /* 0x0000000605067221 */ /* 0x001fca0000000000 */
[----:B------:R-:W0:Y:S02]  /*03b0*/  SHFL.DOWN PT, R7, R6, 0x2, 0x1f ;  /* 0x08401f0006077f89 */ /* 0x000e2400000e0000 */
[----:B0-----:R-:W-:-:S05]  /*03c0*/  FADD R7, R6, R7 ;  /* 0x0000000706077221 */ /* 0x001fca0000000000 */
[----:B------:R0:W1:Y:S01]  /*03d0*/  SHFL.DOWN PT, R8, R7, 0x1, 0x1f ;  /* 0x08201f0007087f89 */ /* 0x00006200000e0000 */
[----:B------:R-:W-:Y:S05]  /*03e0*/  @P0 EXIT ;  /* 0x000000000000094d */ /* 0x000fea0003800000 */
[----:B------:R-:W2:Y:S01]  /*03f0*/  LDC.64 R2, c[0x0][0x390] ;  /* 0x0000e400ff027b82 */ /* 0x000ea20000000a00 */
[----:B01----:R-:W-:Y:S01]  /*0400*/  FADD R7, R7, R8 ;  /* 0x0000000807077221 */ /* 0x003fe20000000000 */
[----:B--2---:R-:W-:-:S05]  /*0410*/  IMAD.WIDE.U32 R2, R0, 0x4, R2 ;  /* 0x0000000400027825 */ /* 0x004fca00078e0002 */
[----:B------:R-:W-:Y:S01]  /*0420*/  STG.E desc[UR6][R2.64], R7 ;  /* 0x0000000702007986 */ /* 0x000fe2000c101906 */
[----:B------:R-:W-:Y:S05]  /*0430*/  EXIT ;  /* 0x000000000000794d */ /* 0x000fea0003800000 */
.L_x_3:
[----:B------:R-:W-:-:S00]  /*0440*/  BRA `(.L_x_3) ;  /* 0xfffffffc00fc7947 */ /* 0x000fc0000383ffff */
[----:B------:R-:W-:-:S00]  /*0450*/  NOP ;  /* 0x0000000000007918 */ /* 0x000fc00000000000 */
        /* <DEDUP_REMOVED lines=10> */
.L_x_4:


//--------------------- .nv.shared._Z3mulPKfS0_Pfii --------------------------
	.section	.nv.shared._Z3mulPKfS0_Pfii,"aw",@nobits
	.sectionflags	@""
	.align	16
	.zero		1024


//--------------------- .nv.shared.reserved.0     --------------------------
	.section	.nv.shared.reserved.0,"aw",@nobits
	.weak		__nv_reservedSMEM_offset_0_alias
	.size		__nv_reservedSMEM_offset_0_alias, 0, 64
	.other		__nv_reservedSMEM_offset_0_alias,@"STO_CUDA_RESERVED_SHARED STV_DEFAULT"
__nv_reservedSMEM_offset_0_alias:
	.zero		0
	.zero		64


//--------------------- .nv.constant0._Z3mulPKfS0_Pfii --------------------------
	.section	.nv.constant0._Z3mulPKfS0_Pfii,"a",@progbits
	.sectionflags	@""
	.align	4
.nv.constant0._Z3mulPKfS0_Pfii:
	.zero		928


//--------------------- SYMBOLS --------------------------

	.type		.nv.reservedSmem.offset0,@object
	.size		.nv.reservedSmem.offset0,0x4
	.type		.nv.reservedSmem.cap,@object
	.size		.nv.reservedSmem.cap,0x4
